	.headerflags	@"EF_CUDA_TEXMODE_UNIFIED EF_CUDA_64BIT_ADDRESS EF_CUDA_ACCELERATORS EF_CUDA_SM90 EF_CUDA_VIRTUAL_SM(EF_CUDA_SM90)"
	.elftype	@"ET_EXEC"


//--------------------- .nv.info                  --------------------------
	.section	.nv.info,"",@"SHT_CUDA_INFO"
	.align	4


	//----- nvinfo : EIATTR_REGCOUNT
	.align		4
        /*0000*/ 	.byte	0x04, 0x2f
        /*0002*/ 	.short	(.L_1 - .L_0)
	.align		4
.L_0:
        /*0004*/ 	.word	index@(triton_poi_fused_convolution_7)
        /*0008*/ 	.word	0x0000000c


	//----- nvinfo : EIATTR_MIN_STACK_SIZE
	.align		4
.L_1:
        /*000c*/ 	.byte	0x04, 0x12
        /*000e*/ 	.short	(.L_3 - .L_2)
	.align		4
.L_2:
        /*0010*/ 	.word	index@(triton_poi_fused_convolution_7)
        /*0014*/ 	.word	0x00000000


	//----- nvinfo : EIATTR_FRAME_SIZE
	.align		4
.L_3:
        /*0018*/ 	.byte	0x04, 0x11
        /*001a*/ 	.short	(.L_5 - .L_4)
	.align		4
.L_4:
        /*001c*/ 	.word	index@(triton_poi_fused_convolution_7)
        /*0020*/ 	.word	0x00000000


	//----- nvinfo : EIATTR_MIN_STACK_SIZE
	.align		4
.L_5:
        /*0024*/ 	.byte	0x04, 0x12
        /*0026*/ 	.short	(.L_7 - .L_6)
	.align		4
.L_6:
        /*0028*/ 	.word	index@(triton_poi_fused_convolution_7)
        /*002c*/ 	.word	0x00000000
.L_7:


//--------------------- .nv.info.triton_poi_fused_convolution_7 --------------------------
	.section	.nv.info.triton_poi_fused_convolution_7,"",@"SHT_CUDA_INFO"
	.sectionflags	@""
	.align	4


	//----- nvinfo : EIATTR_CUDA_API_VERSION
	.align		4
        /*0000*/ 	.byte	0x04, 0x37
        /*0002*/ 	.short	(.L_9 - .L_8)
.L_8:
        /*0004*/ 	.word	0x0000007c


	//----- nvinfo : EIATTR_KPARAM_INFO
	.align		4
.L_9:
        /*0008*/ 	.byte	0x04, 0x17
        /*000a*/ 	.short	(.L_11 - .L_10)
.L_10:
        /*000c*/ 	.word	0x00000000
        /*0010*/ 	.short	0x0002
        /*0012*/ 	.short	0x0010
        /*0014*/ 	.byte	0x00, 0xf0, 0x11, 0x00


	//----- nvinfo : EIATTR_KPARAM_INFO
	.align		4
.L_11:
        /*0018*/ 	.byte	0x04, 0x17
        /*001a*/ 	.short	(.L_13 - .L_12)
.L_12:
        /*001c*/ 	.word	0x00000000
        /*0020*/ 	.short	0x0001
        /*0022*/ 	.short	0x0008
        /*0024*/ 	.byte	0x00, 0xf4, 0x21, 0x00


	//----- nvinfo : EIATTR_KPARAM_INFO
	.align		4
.L_13:
        /*0028*/ 	.byte	0x04, 0x17
        /*002a*/ 	.short	(.L_15 - .L_14)
.L_14:
        /*002c*/ 	.word	0x00000000
        /*0030*/ 	.short	0x0000
        /*0032*/ 	.short	0x0000
        /*0034*/ 	.byte	0x00, 0xf4, 0x21, 0x00


	//----- nvinfo : EIATTR_SPARSE_MMA_MASK
	.align		4
.L_15:
        /*0038*/ 	.byte	0x03, 0x50
        /*003a*/ 	.short	0x0000


	//----- nvinfo : EIATTR_MAXREG_COUNT
	.align		4
        /*003c*/ 	.byte	0x03, 0x1b
        /*003e*/ 	.short	0x00ff


	//----- nvinfo : EIATTR_EXIT_INSTR_OFFSETS
	.align		4
        /*0040*/ 	.byte	0x04, 0x1c
        /*0042*/ 	.short	(.L_17 - .L_16)


	//   ....[0]....
.L_16:
        /*0044*/ 	.word	0x00000160


	//----- nvinfo : EIATTR_REQNTID
	.align		4
.L_17:
        /*0048*/ 	.byte	0x04, 0x10
        /*004a*/ 	.short	(.L_19 - .L_18)
.L_18:
        /*004c*/ 	.word	0x00000080
        /*0050*/ 	.word	0x00000001
        /*0054*/ 	.word	0x00000001


	//----- nvinfo : EIATTR_CBANK_PARAM_SIZE
	.align		4
.L_19:
        /*0058*/ 	.byte	0x03, 0x19
        /*005a*/ 	.short	0x0014


	//----- nvinfo : EIATTR_PARAM_CBANK
	.align		4
        /*005c*/ 	.byte	0x04, 0x0a
        /*005e*/ 	.short	(.L_21 - .L_20)
	.align		4
.L_20:
        /*0060*/ 	.word	index@(.nv.constant0.triton_poi_fused_convolution_7)
        /*0064*/ 	.short	0x0210
        /*0066*/ 	.short	0x0014


	//----- nvinfo : EIATTR_SW_WAR
	.align		4
.L_21:
        /*0068*/ 	.byte	0x04, 0x36
        /*006a*/ 	.short	(.L_23 - .L_22)
.L_22:
        /*006c*/ 	.word	0x00000008
.L_23:


//--------------------- .nv.callgraph             --------------------------
	.section	.nv.callgraph,"",@"SHT_CUDA_CALLGRAPH"
	.align	4
	.sectionentsize	8
	.align		4
        /*0000*/ 	.word	0x00000000
	.align		4
        /*0004*/ 	.word	0xffffffff
	.align		4
        /*0008*/ 	.word	0x00000000
	.align		4
        /*000c*/ 	.word	0xfffffffe
	.align		4
        /*0010*/ 	.word	0x00000000
	.align		4
        /*0014*/ 	.word	0xfffffffd
	.align		4
        /*0018*/ 	.word	0x00000000
	.align		4
        /*001c*/ 	.word	0xfffffffc


//--------------------- .text.triton_poi_fused_convolution_7 --------------------------
	.section	.text.triton_poi_fused_convolution_7,"ax",@progbits
	.align	128
        .global         triton_poi_fused_convolution_7
        .type           triton_poi_fused_convolution_7,@function
        .size           triton_poi_fused_convolution_7,(.L_x_1 - triton_poi_fused_convolution_7)
        .other          triton_poi_fused_convolution_7,@"STO_CUDA_ENTRY STV_DEFAULT"
triton_poi_fused_convolution_7:
.text.triton_poi_fused_convolution_7:
[----:B------:R-:W-:Y:S01]  /*0000*/  LDC R1, c[0x0][0x28] ;  /* 0x00000a00ff017b82 */ /* 0x000fe20000000800 */
[----:B------:R-:W1:Y:S07]  /*0010*/  S2R R0, SR_TID.X ;  /* 0x0000000000007919 */ /* 0x000e6e0000002100 */
[----:B------:R-:W2:Y:S01]  /*0020*/  LDC.64 R4, c[0x0][0x218] ;  /* 0x00008600ff047b82 */ /* 0x000ea20000000a00 */
[----:B------:R-:W-:Y:S01]  /*0030*/  ULDC.64 UR4, c[0x0][0x208] ;  /* 0x0000820000047ab9 */ /* 0x000fe20000000a00 */
[----:B------:R-:W3:Y:S01]  /*0040*/  S2R R7, SR_CTAID.X ;  /* 0x0000000000077919 */ /* 0x000ee20000002500 */
[----:B-1----:R-:W-:-:S02]  /*0050*/  LOP3.LUT R0, R0, 0x7f, RZ, 0xc0, !PT ;  /* 0x0000007f00007812 */ /* 0x002fc400078ec0ff */
[----:B---3--:R-:W-:-:S03]  /*0060*/  SHF.R.S32.HI R2, RZ, 0x18, R7 ;  /* 0x00000018ff027819 */ /* 0x008fc60000011407 */
[----:B------:R-:W-:Y:S01]  /*0070*/  IMAD R7, R7, 0x80, R0 ;  /* 0x0000008007077824 */ /* 0x000fe200078e0200 */
[----:B------:R-:W-:Y:S02]  /*0080*/  SGXT R0, R2, 0x1 ;  /* 0x000000010200781a */ /* 0x000fe40000000200 */
[----:B------:R-:W1:Y:S02]  /*0090*/  LDC.64 R2, c[0x0][0x210] ;  /* 0x00008400ff027b82 */ /* 0x000e640000000a00 */
[----:B------:R-:W-:-:S04]  /*00a0*/  LEA.HI R0, R0, R7, RZ, 0x4 ;  /* 0x0000000700007211 */ /* 0x000fc800078f20ff */
[--C-:B------:R-:W-:Y:S02]  /*00b0*/  SHF.R.S32.HI R6, RZ, 0x4, R0.reuse ;  /* 0x00000004ff067819 */ /* 0x100fe40000011400 */
[----:B------:R-:W-:-:S04]  /*00c0*/  SHF.R.S32.HI R9, RZ, 0x1f, R0 ;  /* 0x0000001fff097819 */ /* 0x000fc80000011400 */
[----:B------:R-:W-:-:S04]  /*00d0*/  LEA.HI R9, R9, R6, RZ, 0x9 ;  /* 0x0000000609097211 */ /* 0x000fc800078f48ff */
[----:B------:R-:W-:-:S05]  /*00e0*/  LOP3.LUT R9, R9, 0xfffffe00, RZ, 0xc0, !PT ;  /* 0xfffffe0009097812 */ /* 0x000fca00078ec0ff */
[----:B------:R-:W-:Y:S02]  /*00f0*/  IMAD.IADD R9, R6, 0x1, -R9 ;  /* 0x0000000106097824 */ /* 0x000fe400078e0a09 */
[----:B-1----:R-:W-:-:S04]  /*0100*/  IMAD.WIDE R2, R7, 0x4, R2 ;  /* 0x0000000407027825 */ /* 0x002fc800078e0202 */
[----:B--2---:R-:W-:Y:S01]  /*0110*/  IMAD.WIDE R4, R9, 0x4, R4 ;  /* 0x0000000409047825 */ /* 0x004fe200078e0204 */
[----:B------:R-:W2:Y:S05]  /*0120*/  LDG.E R0, desc[UR4][R2.64] ;  /* 0x0000000402007981 */ /* 0x000eaa000c1e1900 */
[----:B------:R-:W2:Y:S02]  /*0130*/  LDG.E.EL R5, desc[UR4][R4.64] ;  /* 0x0000000404057981 */ /* 0x000ea4000c2e1900 */
[----:B--2---:R-:W-:-:S05]  /*0140*/  FADD R7, R0, R5 ;  /* 0x0000000500077221 */ /* 0x004fca0000000000 */
[----:B------:R-:W-:Y:S01]  /*0150*/  STG.E desc[UR4][R2.64], R7 ;  /* 0x0000000702007986 */ /* 0x000fe2000c101904 */
[----:B------:R-:W-:Y:S05]  /*0160*/  EXIT ;  /* 0x000000000000794d */ /* 0x000fea0003800000 */
.L_x_0:
[----:B------:R-:W-:-:S00]  /*0170*/  BRA `(.L_x_0) ;  /* 0xfffffffc00fc7947 */ /* 0x000fc0000383ffff */
[----:B------:R-:W-:-:S00]  /*0180*/  NOP ;  /* 0x0000000000007918 */ /* 0x000fc00000000000 */
[----:B------:R-:W-:-:S00]  /*0190*/  NOP ;  /* 0x0000000000007918 */ /* 0x000fc00000000000 */
[----:B------:R-:W-:-:S00]  /*01a0*/  NOP ;  /* 0x0000000000007918 */ /* 0x000fc00000000000 */
[----:B------:R-:W-:-:S00]  /*01b0*/  NOP ;  /* 0x0000000000007918 */ /* 0x000fc00000000000 */
[----:B------:R-:W-:-:S00]  /*01c0*/  NOP ;  /* 0x0000000000007918 */ /* 0x000fc00000000000 */
[----:B------:R-:W-:-:S00]  /*01d0*/  NOP ;  /* 0x0000000000007918 */ /* 0x000fc00000000000 */
[----:B------:R-:W-:-:S00]  /*01e0*/  NOP ;  /* 0x0000000000007918 */ /* 0x000fc00000000000 */
[----:B------:R-:W-:-:S00]  /*01f0*/  NOP ;  /* 0x0000000000007918 */ /* 0x000fc00000000000 */
.L_x_1:


//--------------------- .nv.constant0.triton_poi_fused_convolution_7 --------------------------
	.section	.nv.constant0.triton_poi_fused_convolution_7,"a",@progbits
	.sectionflags	@""
	.align	4
.nv.constant0.triton_poi_fused_convolution_7:
	.zero		548
